	.headerflags	@"EF_CUDA_TEXMODE_UNIFIED EF_CUDA_64BIT_ADDRESS EF_CUDA_ACCELERATORS EF_CUDA_SM90 EF_CUDA_VIRTUAL_SM(EF_CUDA_SM90)"
	.elftype	@"ET_EXEC"


//--------------------- .nv.info                  --------------------------
	.section	.nv.info,"",@"SHT_CUDA_INFO"
	.align	4


	//----- nvinfo : EIATTR_REGCOUNT
	.align		4
        /*0000*/ 	.byte	0x04, 0x2f
        /*0002*/ 	.short	(.L_3 - .L_2)
	.align		4
.L_2:
        /*0004*/ 	.word	index@(triton_poi_fused__native_batch_norm_legit_no_training_1)
        /*0008*/ 	.word	0x00000011


	//----- nvinfo : EIATTR_MIN_STACK_SIZE
	.align		4
.L_3:
        /*000c*/ 	.byte	0x04, 0x12
        /*000e*/ 	.short	(.L_5 - .L_4)
	.align		4
.L_4:
        /*0010*/ 	.word	index@(triton_poi_fused__native_batch_norm_legit_no_training_1)
        /*0014*/ 	.word	0x00000000


	//----- nvinfo : EIATTR_FRAME_SIZE
	.align		4
.L_5:
        /*0018*/ 	.byte	0x04, 0x11
        /*001a*/ 	.short	(.L_7 - .L_6)
	.align		4
.L_6:
        /*001c*/ 	.word	index@(triton_poi_fused__native_batch_norm_legit_no_training_1)
        /*0020*/ 	.word	0x00000000


	//----- nvinfo : EIATTR_MIN_STACK_SIZE
	.align		4
.L_7:
        /*0024*/ 	.byte	0x04, 0x12
        /*0026*/ 	.short	(.L_9 - .L_8)
	.align		4
.L_8:
        /*0028*/ 	.word	index@(triton_poi_fused__native_batch_norm_legit_no_training_1)
        /*002c*/ 	.word	0x00000000
.L_9:


//--------------------- .nv.info.triton_poi_fused__native_batch_norm_legit_no_training_1 --------------------------
	.section	.nv.info.triton_poi_fused__native_batch_norm_legit_no_training_1,"",@"SHT_CUDA_INFO"
	.sectionflags	@""
	.align	4


	//----- nvinfo : EIATTR_CUDA_API_VERSION
	.align		4
        /*0000*/ 	.byte	0x04, 0x37
        /*0002*/ 	.short	(.L_11 - .L_10)
.L_10:
        /*0004*/ 	.word	0x0000007c


	//----- nvinfo : EIATTR_KPARAM_INFO
	.align		4
.L_11:
        /*0008*/ 	.byte	0x04, 0x17
        /*000a*/ 	.short	(.L_13 - .L_12)
.L_12:
        /*000c*/ 	.word	0x00000000
        /*0010*/ 	.short	0x0006
        /*0012*/ 	.short	0x0030
        /*0014*/ 	.byte	0x00, 0xf0, 0x11, 0x00


	//----- nvinfo : EIATTR_KPARAM_INFO
	.align		4
.L_13:
        /*0018*/ 	.byte	0x04, 0x17
        /*001a*/ 	.short	(.L_15 - .L_14)
.L_14:
        /*001c*/ 	.word	0x00000000
        /*0020*/ 	.short	0x0005
        /*0022*/ 	.short	0x0028
        /*0024*/ 	.byte	0x00, 0xf4, 0x21, 0x00


	//----- nvinfo : EIATTR_KPARAM_INFO
	.align		4
.L_15:
        /*0028*/ 	.byte	0x04, 0x17
        /*002a*/ 	.short	(.L_17 - .L_16)
.L_16:
        /*002c*/ 	.word	0x00000000
        /*0030*/ 	.short	0x0004
        /*0032*/ 	.short	0x0020
        /*0034*/ 	.byte	0x00, 0xf4, 0x21, 0x00


	//----- nvinfo : EIATTR_KPARAM_INFO
	.align		4
.L_17:
        /*0038*/ 	.byte	0x04, 0x17
        /*003a*/ 	.short	(.L_19 - .L_18)
.L_18:
        /*003c*/ 	.word	0x00000000
        /*0040*/ 	.short	0x0003
        /*0042*/ 	.short	0x0018
        /*0044*/ 	.byte	0x00, 0xf4, 0x21, 0x00


	//----- nvinfo : EIATTR_KPARAM_INFO
	.align		4
.L_19:
        /*0048*/ 	.byte	0x04, 0x17
        /*004a*/ 	.short	(.L_21 - .L_20)
.L_20:
        /*004c*/ 	.word	0x00000000
        /*0050*/ 	.short	0x0002
        /*0052*/ 	.short	0x0010
        /*0054*/ 	.byte	0x00, 0xf4, 0x21, 0x00


	//----- nvinfo : EIATTR_KPARAM_INFO
	.align		4
.L_21:
        /*0058*/ 	.byte	0x04, 0x17
        /*005a*/ 	.short	(.L_23 - .L_22)
.L_22:
        /*005c*/ 	.word	0x00000000
        /*0060*/ 	.short	0x0001
        /*0062*/ 	.short	0x0008
        /*0064*/ 	.byte	0x00, 0xf4, 0x21, 0x00


	//----- nvinfo : EIATTR_KPARAM_INFO
	.align		4
.L_23:
        /*0068*/ 	.byte	0x04, 0x17
        /*006a*/ 	.short	(.L_25 - .L_24)
.L_24:
        /*006c*/ 	.word	0x00000000
        /*0070*/ 	.short	0x0000
        /*0072*/ 	.short	0x0000
        /*0074*/ 	.byte	0x00, 0xf4, 0x21, 0x00


	//----- nvinfo : EIATTR_SPARSE_MMA_MASK
	.align		4
.L_25:
        /*0078*/ 	.byte	0x03, 0x50
        /*007a*/ 	.short	0x0000


	//----- nvinfo : EIATTR_MAXREG_COUNT
	.align		4
        /*007c*/ 	.byte	0x03, 0x1b
        /*007e*/ 	.short	0x00ff


	//----- nvinfo : EIATTR_EXIT_INSTR_OFFSETS
	.align		4
        /*0080*/ 	.byte	0x04, 0x1c
        /*0082*/ 	.short	(.L_27 - .L_26)


	//   ....[0]....
.L_26:
        /*0084*/ 	.word	0x00000310


	//----- nvinfo : EIATTR_REQNTID
	.align		4
.L_27:
        /*0088*/ 	.byte	0x04, 0x10
        /*008a*/ 	.short	(.L_29 - .L_28)
.L_28:
        /*008c*/ 	.word	0x00000080
        /*0090*/ 	.word	0x00000001
        /*0094*/ 	.word	0x00000001


	//----- nvinfo : EIATTR_CBANK_PARAM_SIZE
	.align		4
.L_29:
        /*0098*/ 	.byte	0x03, 0x19
        /*009a*/ 	.short	0x0034


	//----- nvinfo : EIATTR_PARAM_CBANK
	.align		4
        /*009c*/ 	.byte	0x04, 0x0a
        /*009e*/ 	.short	(.L_31 - .L_30)
	.align		4
.L_30:
        /*00a0*/ 	.word	index@(.nv.constant0.triton_poi_fused__native_batch_norm_legit_no_training_1)
        /*00a4*/ 	.short	0x0210
        /*00a6*/ 	.short	0x0034


	//----- nvinfo : EIATTR_SW_WAR
	.align		4
.L_31:
        /*00a8*/ 	.byte	0x04, 0x36
        /*00aa*/ 	.short	(.L_33 - .L_32)
.L_32:
        /*00ac*/ 	.word	0x00000008
.L_33:


//--------------------- .nv.callgraph             --------------------------
	.section	.nv.callgraph,"",@"SHT_CUDA_CALLGRAPH"
	.align	4
	.sectionentsize	8
	.align		4
        /*0000*/ 	.word	0x00000000
	.align		4
        /*0004*/ 	.word	0xffffffff
	.align		4
        /*0008*/ 	.word	0x00000000
	.align		4
        /*000c*/ 	.word	0xfffffffe
	.align		4
        /*0010*/ 	.word	0x00000000
	.align		4
        /*0014*/ 	.word	0xfffffffd
	.align		4
        /*0018*/ 	.word	0x00000000
	.align		4
        /*001c*/ 	.word	0xfffffffc


//--------------------- .nv.constant4             --------------------------
	.section	.nv.constant4,"a",@progbits
	.align	8
	.align		8
.nv.constant4:
        /*0000*/ 	.dword	_$_str
	.align		8
        /*0008*/ 	.dword	_$_str_$_2


//--------------------- .text.triton_poi_fused__native_batch_norm_legit_no_training_1 --------------------------
	.section	.text.triton_poi_fused__native_batch_norm_legit_no_training_1,"ax",@progbits
	.align	128
        .global         triton_poi_fused__native_batch_norm_legit_no_training_1
        .type           triton_poi_fused__native_batch_norm_legit_no_training_1,@function
        .size           triton_poi_fused__native_batch_norm_legit_no_training_1,(.L_x_1 - triton_poi_fused__native_batch_norm_legit_no_training_1)
        .other          triton_poi_fused__native_batch_norm_legit_no_training_1,@"STO_CUDA_ENTRY STV_DEFAULT"
triton_poi_fused__native_batch_norm_legit_no_training_1:
.text.triton_poi_fused__native_batch_norm_legit_no_training_1:
[----:B------:R-:W-:Y:S01]  /*0000*/  LDC R1, c[0x0][0x28] ;  /* 0x00000a00ff017b82 */ /* 0x000fe20000000800 */
[----:B------:R-:W1:Y:S07]  /*0010*/  S2R R0, SR_TID.X ;  /* 0x0000000000007919 */ /* 0x000e6e0000002100 */
[----:B------:R-:W2:Y:S01]  /*0020*/  LDC.64 R6, c[0x0][0x220] ;  /* 0x00008800ff067b82 */ /* 0x000ea20000000a00 */
[----:B------:R-:W-:Y:S01]  /*0030*/  ULDC.64 UR4, c[0x0][0x208] ;  /* 0x0000820000047ab9 */ /* 0x000fe20000000a00 */
[----:B------:R-:W3:Y:S06]  /*0040*/  S2R R5, SR_CTAID.X ;  /* 0x0000000000057919 */ /* 0x000eec0000002500 */
[----:B------:R-:W4:Y:S08]  /*0050*/  LDC.64 R8, c[0x0][0x228] ;  /* 0x00008a00ff087b82 */ /* 0x000f300000000a00 */
[----:B------:R-:W5:Y:S01]  /*0060*/  LDC.64 R10, c[0x0][0x230] ;  /* 0x00008c00ff0a7b82 */ /* 0x000f620000000a00 */
[----:B-1----:R-:W-:-:S02]  /*0070*/  SHF.L.U32 R0, R0, 0x1, RZ ;  /* 0x0000000100007819 */ /* 0x002fc400000006ff */
[----:B---3--:R-:W-:Y:S02]  /*0080*/  SHF.R.S32.HI R3, RZ, 0x17, R5 ;  /* 0x00000017ff037819 */ /* 0x008fe40000011405 */
[----:B------:R-:W-:Y:S02]  /*0090*/  LOP3.LUT R0, R0, 0xfe, RZ, 0xc0, !PT ;  /* 0x000000fe00007812 */ /* 0x000fe400078ec0ff */
[----:B------:R-:W-:Y:S02]  /*00a0*/  SGXT R3, R3, 0x1 ;  /* 0x000000010303781a */ /* 0x000fe40000000200 */
[----:B------:R-:W-:Y:S02]  /*00b0*/  LEA R0, R5, R0, 0x8 ;  /* 0x0000000005007211 */ /* 0x000fe400078e40ff */
[----:B------:R-:W1:Y:S02]  /*00c0*/  LDC.64 R4, c[0x0][0x218] ;  /* 0x00008600ff047b82 */ /* 0x000e640000000a00 */
[----:B------:R-:W-:-:S04]  /*00d0*/  LEA.HI R3, R3, R0, RZ, 0xa ;  /* 0x0000000003037211 */ /* 0x000fc800078f50ff */
[----:B------:R-:W-:-:S04]  /*00e0*/  SHF.R.S32.HI R3, RZ, 0xa, R3 ;  /* 0x0000000aff037819 */ /* 0x000fc80000011403 */
[----:B------:R-:W-:-:S04]  /*00f0*/  LEA.HI R2, R3, R3, RZ, 0x3 ;  /* 0x0000000303027211 */ /* 0x000fc800078f18ff */
[----:B------:R-:W-:-:S04]  /*0100*/  LOP3.LUT R2, R2, 0xfffffff8, RZ, 0xc0, !PT ;  /* 0xfffffff802027812 */ /* 0x000fc800078ec0ff */
[----:B------:R-:W-:Y:S02]  /*0110*/  IADD3 R13, R3, -R2, RZ ;  /* 0x80000002030d7210 */ /* 0x000fe40007ffe0ff */
[----:B------:R-:W3:Y:S03]  /*0120*/  LDC.64 R2, c[0x0][0x210] ;  /* 0x00008400ff027b82 */ /* 0x000ee60000000a00 */
[----:B--2---:R-:W-:-:S06]  /*0130*/  IMAD.WIDE R6, R13, 0x4, R6 ;  /* 0x000000040d067825 */ /* 0x004fcc00078e0206 */
[----:B------:R-:W2:Y:S01]  /*0140*/  LDG.E.EL R6, desc[UR4][R6.64] ;  /* 0x0000000406067981 */ /* 0x000ea2000c2e1900 */
[----:B-1----:R-:W-:-:S05]  /*0150*/  IMAD.WIDE R4, R13, 0x4, R4 ;  /* 0x000000040d047825 */ /* 0x002fca00078e0204 */
[----:B------:R1:W2:Y:S01]  /*0160*/  LDG.E.EL R12, desc[UR4][R4.64] ;  /* 0x00000004040c7981 */ /* 0x0002a2000c2e1900 */
[----:B---3--:R-:W-:Y:S01]  /*0170*/  IMAD.WIDE R2, R0, 0x4, R2 ;  /* 0x0000000400027825 */ /* 0x008fe200078e0202 */
[----:B------:R-:W-:Y:S01]  /*0180*/  HFMA2.MMA R14, -RZ, RZ, 1.625, 0 ;  /* 0x3e800000ff0e7435 */ /* 0x000fe200000001ff */
[----:B-1----:R-:W1:Y:S04]  /*0190*/  LDC.64 R4, c[0x0][0x238] ;  /* 0x00008e00ff047b82 */ /* 0x002e680000000a00 */
[----:B------:R-:W3:Y:S01]  /*01a0*/  LDG.E.64 R2, desc[UR4][R2.64] ;  /* 0x0000000402027981 */ /* 0x000ee2000c1e1b00 */
[----:B----4-:R-:W-:-:S04]  /*01b0*/  IMAD.WIDE R8, R13, 0x4, R8 ;  /* 0x000000040d087825 */ /* 0x010fc800078e0208 */
[----:B-----5:R-:W-:Y:S02]  /*01c0*/  IMAD.WIDE R10, R13, 0x4, R10 ;  /* 0x000000040d0a7825 */ /* 0x020fe400078e020a */
[----:B------:R-:W4:Y:S04]  /*01d0*/  LDG.E.EL R8, desc[UR4][R8.64] ;  /* 0x0000000408087981 */ /* 0x000f28000c2e1900 */
[----:B------:R-:W4:Y:S01]  /*01e0*/  LDG.E.EL R11, desc[UR4][R10.64] ;  /* 0x000000040a0b7981 */ /* 0x000f22000c2e1900 */
[----:B-1----:R-:W-:-:S04]  /*01f0*/  IMAD.WIDE R4, R0, 0x4, R4 ;  /* 0x0000000400047825 */ /* 0x002fc800078e0204 */
[----:B--2---:R-:W-:-:S04]  /*0200*/  FADD R6, R6, 9.9999997473787516356e-06 ;  /* 0x3727c5ac06067421 */ /* 0x004fc80000000000 */
[----:B------:R-:W1:Y:S02]  /*0210*/  MUFU.SQRT R7, R6 ;  /* 0x0000000600077308 */ /* 0x000e640000002000 */
[C---:B-1----:R-:W-:Y:S02]  /*0220*/  FSETP.GT.AND P0, PT, R7.reuse, 8.50705917302346158658e+37, PT ;  /* 0x7e8000000700780b */ /* 0x042fe40003f04000 */
[----:B------:R-:W-:-:S11]  /*0230*/  FSETP.GEU.AND P1, PT, R7, 1.175494350822287508e-38, PT ;  /* 0x008000000700780b */ /* 0x000fd60003f2e000 */
[----:B------:R-:W-:-:S04]  /*0240*/  @P0 FMUL R7, R7, 0.25 ;  /* 0x3e80000007070820 */ /* 0x000fc80000400000 */
[----:B------:R-:W-:-:S06]  /*0250*/  @!P1 FMUL R7, R7, 16777216 ;  /* 0x4b80000007079820 */ /* 0x000fcc0000400000 */
[----:B------:R-:W1:Y:S01]  /*0260*/  MUFU.RCP R7, R7 ;  /* 0x0000000700077308 */ /* 0x000e620000001000 */
[----:B------:R-:W-:Y:S01]  /*0270*/  FSEL R14, R14, 1, P0 ;  /* 0x3f8000000e0e7808 */ /* 0x000fe20000000000 */
[----:B---3--:R-:W-:-:S04]  /*0280*/  FADD R2, R2, -R12 ;  /* 0x8000000c02027221 */ /* 0x008fc80000000000 */
[----:B------:R-:W-:Y:S01]  /*0290*/  @!P1 FMUL R14, R14, 16777216 ;  /* 0x4b8000000e0e9820 */ /* 0x000fe20000400000 */
[----:B------:R-:W-:-:S03]  /*02a0*/  FADD R3, R3, -R12 ;  /* 0x8000000c03037221 */ /* 0x000fc60000000000 */
[----:B-1----:R-:W-:-:S04]  /*02b0*/  FMUL R14, R7, R14 ;  /* 0x0000000e070e7220 */ /* 0x002fc80000400000 */
[-C--:B------:R-:W-:Y:S01]  /*02c0*/  FMUL R2, R2, R14.reuse ;  /* 0x0000000e02027220 */ /* 0x080fe20000400000 */
[----:B------:R-:W-:-:S03]  /*02d0*/  FMUL R14, R3, R14 ;  /* 0x0000000e030e7220 */ /* 0x000fc60000400000 */
[C-C-:B----4-:R-:W-:Y:S01]  /*02e0*/  FFMA R2, R8.reuse, R2, R11.reuse ;  /* 0x0000000208027223 */ /* 0x150fe2000000000b */
[----:B------:R-:W-:-:S05]  /*02f0*/  FFMA R3, R8, R14, R11 ;  /* 0x0000000e08037223 */ /* 0x000fca000000000b */
[----:B------:R-:W-:Y:S01]  /*0300*/  STG.E.64 desc[UR4][R4.64], R2 ;  /* 0x0000000204007986 */ /* 0x000fe2000c101b04 */
[----:B------:R-:W-:Y:S05]  /*0310*/  EXIT ;  /* 0x000000000000794d */ /* 0x000fea0003800000 */
.L_x_0:
[----:B------:R-:W-:-:S00]  /*0320*/  BRA `(.L_x_0) ;  /* 0xfffffffc00fc7947 */ /* 0x000fc0000383ffff */
[----:B------:R-:W-:-:S00]  /*0330*/  NOP ;  /* 0x0000000000007918 */ /* 0x000fc00000000000 */
        /* <DEDUP_REMOVED lines=12> */
.L_x_1:


//--------------------- .nv.global.init           --------------------------
	.section	.nv.global.init,"aw",@progbits
.nv.global.init:
	.type		_$_str,@object
	.size		_$_str,(_$_str_$_2 - _$_str)
_$_str:
        /*0000*/ 	.byte	0x5f, 0x5f, 0x43, 0x55, 0x44, 0x41, 0x5f, 0x46, 0x54, 0x5a, 0x00
	.type		_$_str_$_2,@object
	.size		_$_str_$_2,(.L_1 - _$_str_$_2)
_$_str_$_2:
        /*000b*/ 	.byte	0x5f, 0x5f, 0x43, 0x55, 0x44, 0x41, 0x5f, 0x50, 0x52, 0x45, 0x43, 0x5f, 0x53, 0x51, 0x52, 0x54
        /*001b*/ 	.byte	0x00
.L_1:


//--------------------- .nv.constant0.triton_poi_fused__native_batch_norm_legit_no_training_1 --------------------------
	.section	.nv.constant0.triton_poi_fused__native_batch_norm_legit_no_training_1,"a",@progbits
	.sectionflags	@""
	.align	4
.nv.constant0.triton_poi_fused__native_batch_norm_legit_no_training_1:
	.zero		580
